	.headerflags	@"EF_CUDA_TEXMODE_UNIFIED EF_CUDA_64BIT_ADDRESS EF_CUDA_ACCELERATORS EF_CUDA_SM90 EF_CUDA_VIRTUAL_SM(EF_CUDA_SM90)"
	.elftype	@"ET_EXEC"


//--------------------- .nv.info                  --------------------------
	.section	.nv.info,"",@"SHT_CUDA_INFO"
	.align	4


	//----- nvinfo : EIATTR_REGCOUNT
	.align		4
        /*0000*/ 	.byte	0x04, 0x2f
        /*0002*/ 	.short	(.L_3 - .L_2)
	.align		4
.L_2:
        /*0004*/ 	.word	index@(triton_poi_fused__native_batch_norm_legit_no_training_add_relu_19)
        /*0008*/ 	.word	0x00000030


	//----- nvinfo : EIATTR_MIN_STACK_SIZE
	.align		4
.L_3:
        /*000c*/ 	.byte	0x04, 0x12
        /*000e*/ 	.short	(.L_5 - .L_4)
	.align		4
.L_4:
        /*0010*/ 	.word	index@(triton_poi_fused__native_batch_norm_legit_no_training_add_relu_19)
        /*0014*/ 	.word	0x00000000


	//----- nvinfo : EIATTR_FRAME_SIZE
	.align		4
.L_5:
        /*0018*/ 	.byte	0x04, 0x11
        /*001a*/ 	.short	(.L_7 - .L_6)
	.align		4
.L_6:
        /*001c*/ 	.word	index@(triton_poi_fused__native_batch_norm_legit_no_training_add_relu_19)
        /*0020*/ 	.word	0x00000000


	//----- nvinfo : EIATTR_MIN_STACK_SIZE
	.align		4
.L_7:
        /*0024*/ 	.byte	0x04, 0x12
        /*0026*/ 	.short	(.L_9 - .L_8)
	.align		4
.L_8:
        /*0028*/ 	.word	index@(triton_poi_fused__native_batch_norm_legit_no_training_add_relu_19)
        /*002c*/ 	.word	0x00000000
.L_9:


//--------------------- .nv.info.triton_poi_fused__native_batch_norm_legit_no_training_add_relu_19 --------------------------
	.section	.nv.info.triton_poi_fused__native_batch_norm_legit_no_training_add_relu_19,"",@"SHT_CUDA_INFO"
	.sectionflags	@""
	.align	4


	//----- nvinfo : EIATTR_CUDA_API_VERSION
	.align		4
        /*0000*/ 	.byte	0x04, 0x37
        /*0002*/ 	.short	(.L_11 - .L_10)
.L_10:
        /*0004*/ 	.word	0x0000007c


	//----- nvinfo : EIATTR_KPARAM_INFO
	.align		4
.L_11:
        /*0008*/ 	.byte	0x04, 0x17
        /*000a*/ 	.short	(.L_13 - .L_12)
.L_12:
        /*000c*/ 	.word	0x00000000
        /*0010*/ 	.short	0x0008
        /*0012*/ 	.short	0x003c
        /*0014*/ 	.byte	0x00, 0xf0, 0x11, 0x00


	//----- nvinfo : EIATTR_KPARAM_INFO
	.align		4
.L_13:
        /*0018*/ 	.byte	0x04, 0x17
        /*001a*/ 	.short	(.L_15 - .L_14)
.L_14:
        /*001c*/ 	.word	0x00000000
        /*0020*/ 	.short	0x0007
        /*0022*/ 	.short	0x0038
        /*0024*/ 	.byte	0x00, 0xf0, 0x11, 0x00


	//----- nvinfo : EIATTR_KPARAM_INFO
	.align		4
.L_15:
        /*0028*/ 	.byte	0x04, 0x17
        /*002a*/ 	.short	(.L_17 - .L_16)
.L_16:
        /*002c*/ 	.word	0x00000000
        /*0030*/ 	.short	0x0006
        /*0032*/ 	.short	0x0030
        /*0034*/ 	.byte	0x00, 0xf4, 0x21, 0x00


	//----- nvinfo : EIATTR_KPARAM_INFO
	.align		4
.L_17:
        /*0038*/ 	.byte	0x04, 0x17
        /*003a*/ 	.short	(.L_19 - .L_18)
.L_18:
        /*003c*/ 	.word	0x00000000
        /*0040*/ 	.short	0x0005
        /*0042*/ 	.short	0x0028
        /*0044*/ 	.byte	0x00, 0xf4, 0x21, 0x00


	//----- nvinfo : EIATTR_KPARAM_INFO
	.align		4
.L_19:
        /*0048*/ 	.byte	0x04, 0x17
        /*004a*/ 	.short	(.L_21 - .L_20)
.L_20:
        /*004c*/ 	.word	0x00000000
        /*0050*/ 	.short	0x0004
        /*0052*/ 	.short	0x0020
        /*0054*/ 	.byte	0x00, 0xf4, 0x21, 0x00


	//----- nvinfo : EIATTR_KPARAM_INFO
	.align		4
.L_21:
        /*0058*/ 	.byte	0x04, 0x17
        /*005a*/ 	.short	(.L_23 - .L_22)
.L_22:
        /*005c*/ 	.word	0x00000000
        /*0060*/ 	.short	0x0003
        /*0062*/ 	.short	0x0018
        /*0064*/ 	.byte	0x00, 0xf4, 0x21, 0x00


	//----- nvinfo : EIATTR_KPARAM_INFO
	.align		4
.L_23:
        /*0068*/ 	.byte	0x04, 0x17
        /*006a*/ 	.short	(.L_25 - .L_24)
.L_24:
        /*006c*/ 	.word	0x00000000
        /*0070*/ 	.short	0x0002
        /*0072*/ 	.short	0x0010
        /*0074*/ 	.byte	0x00, 0xf4, 0x21, 0x00


	//----- nvinfo : EIATTR_KPARAM_INFO
	.align		4
.L_25:
        /*0078*/ 	.byte	0x04, 0x17
        /*007a*/ 	.short	(.L_27 - .L_26)
.L_26:
        /*007c*/ 	.word	0x00000000
        /*0080*/ 	.short	0x0001
        /*0082*/ 	.short	0x0008
        /*0084*/ 	.byte	0x00, 0xf4, 0x21, 0x00


	//----- nvinfo : EIATTR_KPARAM_INFO
	.align		4
.L_27:
        /*0088*/ 	.byte	0x04, 0x17
        /*008a*/ 	.short	(.L_29 - .L_28)
.L_28:
        /*008c*/ 	.word	0x00000000
        /*0090*/ 	.short	0x0000
        /*0092*/ 	.short	0x0000
        /*0094*/ 	.byte	0x00, 0xf4, 0x21, 0x00


	//----- nvinfo : EIATTR_SPARSE_MMA_MASK
	.align		4
.L_29:
        /*0098*/ 	.byte	0x03, 0x50
        /*009a*/ 	.short	0x0000


	//----- nvinfo : EIATTR_MAXREG_COUNT
	.align		4
        /*009c*/ 	.byte	0x03, 0x1b
        /*009e*/ 	.short	0x00ff


	//----- nvinfo : EIATTR_EXIT_INSTR_OFFSETS
	.align		4
        /*00a0*/ 	.byte	0x04, 0x1c
        /*00a2*/ 	.short	(.L_31 - .L_30)


	//   ....[0]....
.L_30:
        /*00a4*/ 	.word	0x000015d0


	//   ....[1]....
        /*00a8*/ 	.word	0x00001620


	//----- nvinfo : EIATTR_REQNTID
	.align		4
.L_31:
        /*00ac*/ 	.byte	0x04, 0x10
        /*00ae*/ 	.short	(.L_33 - .L_32)
.L_32:
        /*00b0*/ 	.word	0x00000100
        /*00b4*/ 	.word	0x00000001
        /*00b8*/ 	.word	0x00000001


	//----- nvinfo : EIATTR_CBANK_PARAM_SIZE
	.align		4
.L_33:
        /*00bc*/ 	.byte	0x03, 0x19
        /*00be*/ 	.short	0x0040


	//----- nvinfo : EIATTR_PARAM_CBANK
	.align		4
        /*00c0*/ 	.byte	0x04, 0x0a
        /*00c2*/ 	.short	(.L_35 - .L_34)
	.align		4
.L_34:
        /*00c4*/ 	.word	index@(.nv.constant0.triton_poi_fused__native_batch_norm_legit_no_training_add_relu_19)
        /*00c8*/ 	.short	0x0210
        /*00ca*/ 	.short	0x0040


	//----- nvinfo : EIATTR_SW_WAR
	.align		4
.L_35:
        /*00cc*/ 	.byte	0x04, 0x36
        /*00ce*/ 	.short	(.L_37 - .L_36)
.L_36:
        /*00d0*/ 	.word	0x00000008
.L_37:


//--------------------- .nv.callgraph             --------------------------
	.section	.nv.callgraph,"",@"SHT_CUDA_CALLGRAPH"
	.align	4
	.sectionentsize	8
	.align		4
        /*0000*/ 	.word	0x00000000
	.align		4
        /*0004*/ 	.word	0xffffffff
	.align		4
        /*0008*/ 	.word	0x00000000
	.align		4
        /*000c*/ 	.word	0xfffffffe
	.align		4
        /*0010*/ 	.word	0x00000000
	.align		4
        /*0014*/ 	.word	0xfffffffd
	.align		4
        /*0018*/ 	.word	0x00000000
	.align		4
        /*001c*/ 	.word	0xfffffffc


//--------------------- .nv.constant4             --------------------------
	.section	.nv.constant4,"a",@progbits
	.align	8
	.align		8
.nv.constant4:
        /*0000*/ 	.dword	_$_str
	.align		8
        /*0008*/ 	.dword	_$_str_$_2


//--------------------- .text.triton_poi_fused__native_batch_norm_legit_no_training_add_relu_19 --------------------------
	.section	.text.triton_poi_fused__native_batch_norm_legit_no_training_add_relu_19,"ax",@progbits
	.sectionflags	@"SHF_BARRIERS=1"
	.align	128
        .global         triton_poi_fused__native_batch_norm_legit_no_training_add_relu_19
        .type           triton_poi_fused__native_batch_norm_legit_no_training_add_relu_19,@function
        .size           triton_poi_fused__native_batch_norm_legit_no_training_add_relu_19,(.L_x_1 - triton_poi_fused__native_batch_norm_legit_no_training_add_relu_19)
        .other          triton_poi_fused__native_batch_norm_legit_no_training_add_relu_19,@"STO_CUDA_ENTRY STV_DEFAULT"
triton_poi_fused__native_batch_norm_legit_no_training_add_relu_19:
.text.triton_poi_fused__native_batch_norm_legit_no_training_add_relu_19:
[----:B------:R-:W0:Y:S01]  /*0000*/  LDC R1, c[0x0][0x28] ;  /* 0x00000a00ff017b82 */ /* 0x000e220000000800 */
[----:B------:R-:W1:Y:S07]  /*0010*/  S2R R0, SR_TID.X ;  /* 0x0000000000007919 */ /* 0x000e6e0000002100 */
[----:B------:R-:W2:Y:S01]  /*0020*/  LDC.64 R26, c[0x0][0x210] ;  /* 0x00008400ff1a7b82 */ /* 0x000ea20000000a00 */
[----:B------:R-:W-:Y:S02]  /*0030*/  CS2R R8, SRZ ;  /* 0x0000000000087805 */ /* 0x000fe4000001ff00 */
[----:B------:R-:W-:Y:S01]  /*0040*/  CS2R R10, SRZ ;  /* 0x00000000000a7805 */ /* 0x000fe2000001ff00 */
[----:B------:R-:W3:Y:S01]  /*0050*/  S2R R2, SR_CTAID.Y ;  /* 0x0000000000027919 */ /* 0x000ee20000002600 */
[----:B------:R-:W-:Y:S01]  /*0060*/  ULDC.64 UR6, c[0x0][0x208] ;  /* 0x0000820000067ab9 */ /* 0x000fe20000000a00 */
[----:B------:R-:W-:Y:S01]  /*0070*/  CS2R R12, SRZ ;  /* 0x00000000000c7805 */ /* 0x000fe2000001ff00 */
[----:B------:R-:W4:Y:S01]  /*0080*/  S2R R4, SR_CTAID.X ;  /* 0x0000000000047919 */ /* 0x000f220000002500 */
[----:B-1----:R-:W-:Y:S01]  /*0090*/  IMAD.SHL.U32 R5, R0, 0x4, RZ ;  /* 0x0000000400057824 */ /* 0x002fe200078e00ff */
[----:B------:R-:W-:Y:S01]  /*00a0*/  SHF.R.U32.HI R3, RZ, 0x6, R0 ;  /* 0x00000006ff037819 */ /* 0x000fe20000011600 */
[----:B---3--:R-:W-:-:S03]  /*00b0*/  IMAD.SHL.U32 R2, R2, 0x10, RZ ;  /* 0x0000001002027824 */ /* 0x008fc600078e00ff */
[----:B------:R-:W-:Y:S02]  /*00c0*/  LOP3.LUT R7, R5, 0xfc, RZ, 0xc0, !PT ;  /* 0x000000fc05077812 */ /* 0x000fe400078ec0ff */
[----:B------:R-:W-:Y:S02]  /*00d0*/  SGXT.U32 R3, R3, 0x2 ;  /* 0x000000020303781a */ /* 0x000fe40000000000 */
[----:B----4-:R-:W-:Y:S02]  /*00e0*/  PRMT R6, R7, 0x6540, R4 ;  /* 0x0000654007067816 */ /* 0x010fe40000000004 */
[----:B------:R-:W-:Y:S02]  /*00f0*/  LOP3.LUT R30, R2, R3, RZ, 0xfc, !PT ;  /* 0x00000003021e7212 */ /* 0x000fe400078efcff */
[----:B------:R-:W-:Y:S02]  /*0100*/  ISETP.GE.AND P0, PT, R6, 0x200, PT ;  /* 0x000002000600780c */ /* 0x000fe40003f06270 */
[----:B------:R-:W-:-:S02]  /*0110*/  LOP3.LUT R25, R2, 0x4, R3, 0xfe, !PT ;  /* 0x0000000402197812 */ /* 0x000fc400078efe03 */
[C---:B------:R-:W-:Y:S01]  /*0120*/  ISETP.LT.AND P3, PT, R30.reuse, 0x100, !P0 ;  /* 0x000001001e00780c */ /* 0x040fe20004761270 */
[----:B------:R-:W-:Y:S01]  /*0130*/  IMAD R30, R30, 0x200, R6 ;  /* 0x000002001e1e7824 */ /* 0x000fe200078e0206 */
[----:B------:R-:W-:-:S03]  /*0140*/  ISETP.LT.AND P2, PT, R25, 0x100, !P0 ;  /* 0x000001001900780c */ /* 0x000fc60004741270 */
[----:B--2---:R-:W-:-:S08]  /*0150*/  IMAD.WIDE R18, R30, 0x4, R26 ;  /* 0x000000041e127825 */ /* 0x004fd000078e021a */
[----:B------:R1:W2:Y:S01]  /*0160*/  @P3 LDG.E.EL.128 R8, desc[UR6][R18.64] ;  /* 0x0000000612083981 */ /* 0x0002a2000c2e1d00 */
[----:B------:R-:W-:Y:S01]  /*0170*/  IMAD R25, R25, 0x200, R6 ;  /* 0x0000020019197824 */ /* 0x000fe200078e0206 */
[----:B------:R-:W-:Y:S02]  /*0180*/  CS2R R14, SRZ ;  /* 0x00000000000e7805 */ /* 0x000fe4000001ff00 */
[----:B------:R-:W-:Y:S01]  /*0190*/  LOP3.LUT R7, R2, 0x8, R3, 0xfe, !PT ;  /* 0x0000000802077812 */ /* 0x000fe200078efe03 */
[----:B------:R-:W-:-:S03]  /*01a0*/  IMAD.WIDE R20, R25, 0x4, R26 ;  /* 0x0000000419147825 */ /* 0x000fc600078e021a */
[C---:B------:R-:W-:Y:S02]  /*01b0*/  ISETP.LT.AND P1, PT, R7.reuse, 0x100, !P0 ;  /* 0x000001000700780c */ /* 0x040fe40004721270 */
[----:B------:R3:W4:Y:S01]  /*01c0*/  @P2 LDG.E.EL.128 R12, desc[UR6][R20.64] ;  /* 0x00000006140c2981 */ /* 0x000722000c2e1d00 */
[----:B------:R-:W-:Y:S02]  /*01d0*/  LEA R7, R7, R6, 0x9 ;  /* 0x0000000607077211 */ /* 0x000fe400078e48ff */
[----:B------:R-:W-:Y:S02]  /*01e0*/  CS2R R16, SRZ ;  /* 0x0000000000107805 */ /* 0x000fe4000001ff00 */
[----:B-1----:R-:W-:Y:S02]  /*01f0*/  CS2R R18, SRZ ;  /* 0x0000000000127805 */ /* 0x002fe4000001ff00 */
[----:B------:R-:W-:Y:S01]  /*0200*/  LOP3.LUT R3, R2, 0xc, R3, 0xfe, !PT ;  /* 0x0000000c02037812 */ /* 0x000fe200078efe03 */
[----:B------:R-:W-:-:S03]  /*0210*/  IMAD.WIDE R28, R7, 0x4, R26 ;  /* 0x00000004071c7825 */ /* 0x000fc600078e021a */
[C---:B------:R-:W-:Y:S02]  /*0220*/  ISETP.LT.AND P0, PT, R3.reuse, 0x100, !P0 ;  /* 0x000001000300780c */ /* 0x040fe40004701270 */
[----:B------:R1:W5:Y:S01]  /*0230*/  @P1 LDG.E.EL.128 R16, desc[UR6][R28.64] ;  /* 0x000000061c101981 */ /* 0x000362000c2e1d00 */
[----:B------:R-:W-:Y:S01]  /*0240*/  IMAD R6, R3, 0x200, R6 ;  /* 0x0000020003067824 */ /* 0x000fe200078e0206 */
[----:B---3--:R-:W-:Y:S02]  /*0250*/  CS2R R20, SRZ ;  /* 0x0000000000147805 */ /* 0x008fe4000001ff00 */
[----:B------:R-:W-:Y:S01]  /*0260*/  CS2R R22, SRZ ;  /* 0x0000000000167805 */ /* 0x000fe2000001ff00 */
[----:B------:R-:W-:-:S06]  /*0270*/  IMAD.WIDE R26, R6, 0x4, R26 ;  /* 0x00000004061a7825 */ /* 0x000fcc00078e021a */
[----:B------:R3:W3:Y:S01]  /*0280*/  @P0 LDG.E.EL.128 R20, desc[UR6][R26.64] ;  /* 0x000000061a140981 */ /* 0x0006e2000c2e1d00 */
[----:B------:R-:W1:Y:S01]  /*0290*/  S2UR UR5, SR_CgaCtaId ;  /* 0x00000000000579c3 */ /* 0x000e620000008800 */
[----:B------:R-:W-:Y:S01]  /*02a0*/  SHF.R.U32.HI R24, RZ, 0x8, R5 ;  /* 0x00000008ff187819 */ /* 0x000fe20000011605 */
[----:B------:R-:W-:Y:S01]  /*02b0*/  UMOV UR4, 0x400 ;  /* 0x0000040000047882 */ /* 0x000fe20000000000 */
[----:B------:R-:W-:Y:S02]  /*02c0*/  LOP3.LUT R32, R5, 0x3fc, RZ, 0xc0, !PT ;  /* 0x000003fc05207812 */ /* 0x000fe400078ec0ff */
[----:B------:R-:W-:-:S04]  /*02d0*/  SGXT.U32 R24, R24, 0x2 ;  /* 0x000000021818781a */ /* 0x000fc80000000000 */
[----:B------:R-:W-:Y:S01]  /*02e0*/  LOP3.LUT R3, R24, 0x3fc, R5, 0xf8, !PT ;  /* 0x000003fc18037812 */ /* 0x000fe200078ef805 */
[----:B01----:R-:W-:-:S06]  /*02f0*/  UPRMT UR4, UR5, 0x654, UR4 ;  /* 0x0000065405047896 */ /* 0x003fcc0008000004 */
[----:B------:R-:W-:Y:S02]  /*0300*/  LEA R29, R24, UR4, 0x2 ;  /* 0x00000004181d7c11 */ /* 0x000fe4000f8e10ff */
[----:B------:R-:W-:Y:S02]  /*0310*/  LEA R3, R3, UR4, 0x2 ;  /* 0x0000000403037c11 */ /* 0x000fe4000f8e10ff */
[----:B------:R-:W-:Y:S01]  /*0320*/  LOP3.LUT R24, R0, 0xff, RZ, 0xc0, !PT ;  /* 0x000000ff00187812 */ /* 0x000fe200078ec0ff */
[----:B------:R-:W-:-:S03]  /*0330*/  IMAD R32, R32, 0x4, R29 ;  /* 0x0000000420207824 */ /* 0x000fc600078e021d */
[----:B------:R-:W-:Y:S01]  /*0340*/  LEA R24, R24, UR4, 0x2 ;  /* 0x0000000418187c11 */ /* 0x000fe2000f8e10ff */
[----:B------:R-:W-:Y:S01]  /*0350*/  HFMA2.MMA R39, -RZ, RZ, 0, 0 ;  /* 0x00000000ff277435 */ /* 0x000fe200000001ff */
[----:B--2---:R-:W-:Y:S04]  /*0360*/  STS [R3], R8 ;  /* 0x0000000803007388 */ /* 0x004fe80000000800 */
[----:B------:R0:W-:Y:S04]  /*0370*/  STS [R32+0x4], R9 ;  /* 0x0000040920007388 */ /* 0x0001e80000000800 */
[----:B------:R-:W-:Y:S04]  /*0380*/  STS [R32+0x8], R10 ;  /* 0x0000080a20007388 */ /* 0x000fe80000000800 */
[----:B------:R1:W-:Y:S01]  /*0390*/  STS [R32+0xc], R11 ;  /* 0x00000c0b20007388 */ /* 0x0003e20000000800 */
[----:B0-----:R-:W0:Y:S08]  /*03a0*/  LDC.64 R8, c[0x0][0x220] ;  /* 0x00008800ff087b82 */ /* 0x001e300000000a00 */
[----:B------:R-:W-:Y:S08]  /*03b0*/  BAR.SYNC.DEFER_BLOCKING 0x0 ;  /* 0x0000000000007b1d */ /* 0x000ff00000010000 */
[----:B-1----:R-:W1:Y:S01]  /*03c0*/  LDC.64 R10, c[0x0][0x228] ;  /* 0x00008a00ff0a7b82 */ /* 0x002e620000000a00 */
[----:B------:R-:W-:Y:S04]  /*03d0*/  LDS R28, [R24] ;  /* 0x00000000181c7984 */ /* 0x000fe80000000800 */
[----:B------:R-:W-:Y:S04]  /*03e0*/  LDS R29, [R24+0x404] ;  /* 0x00040400181d7984 */ /* 0x000fe80000000800 */
[----:B---3--:R-:W-:Y:S04]  /*03f0*/  LDS R26, [R24+0x808] ;  /* 0x00080800181a7984 */ /* 0x008fe80000000800 */
[----:B------:R-:W-:Y:S01]  /*0400*/  LDS R27, [R24+0xc0c] ;  /* 0x000c0c00181b7984 */ /* 0x000fe20000000800 */
[----:B------:R-:W-:Y:S06]  /*0410*/  BAR.SYNC.DEFER_BLOCKING 0x0 ;  /* 0x0000000000007b1d */ /* 0x000fec0000010000 */
[----:B----4-:R2:W-:Y:S04]  /*0420*/  STS [R3], R12 ;  /* 0x0000000c03007388 */ /* 0x0105e80000000800 */
[----:B------:R3:W-:Y:S04]  /*0430*/  STS [R32+0x4], R13 ;  /* 0x0000040d20007388 */ /* 0x0007e80000000800 */
[----:B------:R-:W-:Y:S01]  /*0440*/  STS [R32+0x8], R14 ;  /* 0x0000080e20007388 */ /* 0x000fe20000000800 */
[----:B--2---:R-:W-:-:S03]  /*0450*/  PRMT R12, R0, 0x6540, R4 ;  /* 0x00006540000c7816 */ /* 0x004fc60000000004 */
[----:B------:R-:W-:Y:S01]  /*0460*/  STS [R32+0xc], R15 ;  /* 0x00000c0f20007388 */ /* 0x000fe20000000800 */
[----:B------:R-:W-:Y:S01]  /*0470*/  BAR.SYNC.DEFER_BLOCKING 0x0 ;  /* 0x0000000000007b1d */ /* 0x000fe20000010000 */
[C---:B------:R-:W-:Y:S01]  /*0480*/  ISETP.GE.AND P4, PT, R12.reuse, 0x200, PT ;  /* 0x000002000c00780c */ /* 0x040fe20003f86270 */
[----:B---3--:R-:W-:Y:S02]  /*0490*/  IMAD.MOV.U32 R13, RZ, RZ, RZ ;  /* 0x000000ffff0d7224 */ /* 0x008fe400078e00ff */
[----:B0-----:R-:W-:Y:S02]  /*04a0*/  IMAD.WIDE R8, R12, 0x4, R8 ;  /* 0x000000040c087825 */ /* 0x001fe400078e0208 */
[----:B------:R-:W-:Y:S04]  /*04b0*/  LDS R33, [R24] ;  /* 0x0000000018217984 */ /* 0x000fe80000000800 */
[----:B------:R-:W-:Y:S04]  /*04c0*/  LDS R34, [R24+0x404] ;  /* 0x0004040018227984 */ /* 0x000fe80000000800 */
[----:B------:R-:W-:Y:S04]  /*04d0*/  LDS R35, [R24+0x808] ;  /* 0x0008080018237984 */ /* 0x000fe80000000800 */
[----:B------:R-:W-:Y:S01]  /*04e0*/  LDS R36, [R24+0xc0c] ;  /* 0x000c0c0018247984 */ /* 0x000fe20000000800 */
[----:B------:R-:W-:Y:S06]  /*04f0*/  BAR.SYNC.DEFER_BLOCKING 0x0 ;  /* 0x0000000000007b1d */ /* 0x000fec0000010000 */
[----:B-----5:R-:W-:Y:S04]  /*0500*/  STS [R3], R16 ;  /* 0x0000001003007388 */ /* 0x020fe80000000800 */
[----:B------:R-:W-:Y:S04]  /*0510*/  STS [R32+0x4], R17 ;  /* 0x0000041120007388 */ /* 0x000fe80000000800 */
[----:B------:R-:W-:Y:S04]  /*0520*/  STS [R32+0x8], R18 ;  /* 0x0000081220007388 */ /* 0x000fe80000000800 */
[----:B------:R-:W-:Y:S01]  /*0530*/  STS [R32+0xc], R19 ;  /* 0x00000c1320007388 */ /* 0x000fe20000000800 */
[----:B------:R-:W-:Y:S06]  /*0540*/  BAR.SYNC.DEFER_BLOCKING 0x0 ;  /* 0x0000000000007b1d */ /* 0x000fec0000010000 */
[----:B------:R-:W-:Y:S04]  /*0550*/  LDS R38, [R24] ;  /* 0x0000000018267984 */ /* 0x000fe80000000800 */
[----:B------:R-:W-:Y:S04]  /*0560*/  LDS R37, [R24+0x404] ;  /* 0x0004040018257984 */ /* 0x000fe80000000800 */
[----:B------:R-:W-:Y:S04]  /*0570*/  LDS R16, [R24+0x808] ;  /* 0x0008080018107984 */ /* 0x000fe80000000800 */
[----:B------:R-:W0:Y:S01]  /*0580*/  LDS R17, [R24+0xc0c] ;  /* 0x000c0c0018117984 */ /* 0x000e220000000800 */
[----:B------:R-:W-:Y:S06]  /*0590*/  BAR.SYNC.DEFER_BLOCKING 0x0 ;  /* 0x0000000000007b1d */ /* 0x000fec0000010000 */
[----:B------:R-:W-:Y:S04]  /*05a0*/  STS [R3], R20 ;  /* 0x0000001403007388 */ /* 0x000fe80000000800 */
[----:B------:R2:W-:Y:S04]  /*05b0*/  STS [R32+0x4], R21 ;  /* 0x0000041520007388 */ /* 0x0005e80000000800 */
[----:B------:R-:W-:Y:S04]  /*05c0*/  STS [R32+0x8], R22 ;  /* 0x0000081620007388 */ /* 0x000fe80000000800 */
[----:B------:R3:W-:Y:S01]  /*05d0*/  STS [R32+0xc], R23 ;  /* 0x00000c1720007388 */ /* 0x0007e20000000800 */
[----:B------:R-:W-:Y:S01]  /*05e0*/  IMAD.MOV.U32 R31, RZ, RZ, RZ ;  /* 0x000000ffff1f7224 */ /* 0x000fe200078e00ff */
[----:B--2---:R-:W2:Y:S08]  /*05f0*/  LDC.64 R20, c[0x0][0x238] ;  /* 0x00008e00ff147b82 */ /* 0x004eb00000000a00 */
[----:B------:R-:W-:Y:S06]  /*0600*/  BAR.SYNC.DEFER_BLOCKING 0x0 ;  /* 0x0000000000007b1d */ /* 0x000fec0000010000 */
[----:B------:R4:W5:Y:S01]  /*0610*/  @!P4 LDG.E.EL R13, desc[UR6][R8.64] ;  /* 0x00000006080dc981 */ /* 0x000962000c2e1900 */
[----:B---3--:R-:W-:-:S02]  /*0620*/  IMAD.MOV.U32 R32, RZ, RZ, RZ ;  /* 0x000000ffff207224 */ /* 0x008fc400078e00ff */
[C---:B-1----:R-:W-:Y:S01]  /*0630*/  IMAD.WIDE R10, R12.reuse, 0x4, R10 ;  /* 0x000000040c0a7825 */ /* 0x042fe200078e020a */
[----:B------:R-:W1:Y:S04]  /*0640*/  LDS R19, [R24] ;  /* 0x0000000018137984 */ /* 0x000e680000000800 */
[----:B------:R-:W3:Y:S01]  /*0650*/  @!P4 LDG.E.EL R31, desc[UR6][R10.64] ;  /* 0x000000060a1fc981 */ /* 0x000ee2000c2e1900 */
[----:B----4-:R-:W4:Y:S03]  /*0660*/  LDC.64 R8, c[0x0][0x218] ;  /* 0x00008600ff087b82 */ /* 0x010f260000000a00 */
[----:B------:R-:W0:Y:S04]  /*0670*/  LDS R18, [R24+0x404] ;  /* 0x0004040018127984 */ /* 0x000e280000000800 */
[----:B------:R-:W0:Y:S04]  /*0680*/  LDS R40, [R24+0x808] ;  /* 0x0008080018287984 */ /* 0x000e280000000800 */
[----:B------:R-:W0:Y:S01]  /*0690*/  LDS R41, [R24+0xc0c] ;  /* 0x000c0c0018297984 */ /* 0x000e220000000800 */
[----:B----4-:R-:W-:-:S02]  /*06a0*/  IMAD.WIDE R14, R12, 0x4, R8 ;  /* 0x000000040c0e7825 */ /* 0x010fc400078e0208 */
[----:B------:R-:W4:Y:S03]  /*06b0*/  LDC.64 R8, c[0x0][0x230] ;  /* 0x00008c00ff087b82 */ /* 0x000f260000000a00 */
[----:B------:R0:W3:Y:S01]  /*06c0*/  @!P4 LDG.E.EL R39, desc[UR6][R14.64] ;  /* 0x000000060e27c981 */ /* 0x0000e2000c2e1900 */
[----:B----4-:R-:W-:-:S05]  /*06d0*/  IMAD.WIDE R8, R12, 0x4, R8 ;  /* 0x000000040c087825 */ /* 0x010fca00078e0208 */
[----:B------:R4:W3:Y:S01]  /*06e0*/  @!P4 LDG.E.EL R32, desc[UR6][R8.64] ;  /* 0x000000060820c981 */ /* 0x0008e2000c2e1900 */
[----:B0-----:R-:W-:Y:S01]  /*06f0*/  IMAD.MOV.U32 R15, RZ, RZ, 0x3e800000 ;  /* 0x3e800000ff0f7424 */ /* 0x001fe200078e00ff */
[----:B------:R-:W-:Y:S02]  /*0700*/  CS2R R10, SRZ ;  /* 0x00000000000a7805 */ /* 0x000fe4000001ff00 */
[----:B----4-:R-:W-:Y:S01]  /*0710*/  CS2R R8, SRZ ;  /* 0x0000000000087805 */ /* 0x010fe2000001ff00 */
[----:B--2---:R-:W-:-:S04]  /*0720*/  IMAD.WIDE R44, R7, 0x4, R20 ;  /* 0x00000004072c7825 */ /* 0x004fc800078e0214 */
[----:B-----5:R-:W-:-:S04]  /*0730*/  FADD R13, R13, 9.9999997473787516356e-06 ;  /* 0x3727c5ac0d0d7421 */ /* 0x020fc80000000000 */
[----:B------:R-:W0:Y:S02]  /*0740*/  MUFU.SQRT R42, R13 ;  /* 0x0000000d002a7308 */ /* 0x000e240000002000 */
[C---:B0-----:R-:W-:Y:S02]  /*0750*/  FSETP.GT.AND P4, PT, R42.reuse, 8.50705917302346158658e+37, PT ;  /* 0x7e8000002a00780b */ /* 0x041fe40003f84000 */
[----:B------:R-:W-:-:S11]  /*0760*/  FSETP.GEU.AND P5, PT, R42, 1.175494350822287508e-38, PT ;  /* 0x008000002a00780b */ /* 0x000fd60003fae000 */
[----:B------:R-:W-:-:S04]  /*0770*/  @P4 FMUL R42, R42, 0.25 ;  /* 0x3e8000002a2a4820 */ /* 0x000fc80000400000 */
[----:B------:R-:W-:-:S04]  /*0780*/  @!P5 FMUL R42, R42, 16777216 ;  /* 0x4b8000002a2ad820 */ /* 0x000fc80000400000 */
[----:B------:R-:W0:Y:S01]  /*0790*/  MUFU.RCP R22, R42 ;  /* 0x0000002a00167308 */ /* 0x000e220000001000 */
[----:B------:R-:W-:Y:S01]  /*07a0*/  FSEL R15, R15, 1, P4 ;  /* 0x3f8000000f0f7808 */ /* 0x000fe20002000000 */
[----:B------:R-:W-:-:S04]  /*07b0*/  IMAD.WIDE R12, R30, 0x4, R20 ;  /* 0x000000041e0c7825 */ /* 0x000fc800078e0214 */
[----:B------:R-:W-:Y:S01]  /*07c0*/  @!P5 FMUL R15, R15, 16777216 ;  /* 0x4b8000000f0fd820 */ /* 0x000fe20000400000 */
[----:B------:R2:W4:Y:S01]  /*07d0*/  @P3 LDG.E.EL.128 R8, desc[UR6][R12.64] ;  /* 0x000000060c083981 */ /* 0x000522000c2e1d00 */
[--C-:B---3--:R-:W-:Y:S01]  /*07e0*/  FADD R23, R17, -R39.reuse ;  /* 0x8000002711177221 */ /* 0x108fe20000000000 */
[----:B------:R-:W-:Y:S01]  /*07f0*/  FADD R30, R16, -R39 ;  /* 0x80000027101e7221 */ /* 0x000fe20000000000 */
[----:B------:R-:W-:-:S04]  /*0800*/  IMAD.WIDE R16, R25, 0x4, R20 ;  /* 0x0000000419107825 */ /* 0x000fc800078e0214 */
[----:B0-----:R-:W-:Y:S01]  /*0810*/  FMUL R22, R22, R15 ;  /* 0x0000000f16167220 */ /* 0x001fe20000400000 */
[----:B------:R-:W-:Y:S02]  /*0820*/  CS2R R14, SRZ ;  /* 0x00000000000e7805 */ /* 0x000fe4000001ff00 */
[----:B--2---:R-:W-:Y:S01]  /*0830*/  MOV R12, RZ ;  /* 0x000000ff000c7202 */ /* 0x004fe20000000f00 */
[----:B------:R-:W-:Y:S02]  /*0840*/  IMAD.MOV.U32 R13, RZ, RZ, RZ ;  /* 0x000000ffff0d7224 */ /* 0x000fe400078e00ff */
[--C-:B-1----:R-:W-:Y:S01]  /*0850*/  FADD R25, R19, -R39.reuse ;  /* 0x8000002713197221 */ /* 0x102fe20000000000 */
[--C-:B------:R-:W-:Y:S01]  /*0860*/  FADD R42, R18, -R39.reuse ;  /* 0x80000027122a7221 */ /* 0x100fe20000000000 */
[----:B------:R-:W-:Y:S02]  /*0870*/  CS2R R18, SRZ ;  /* 0x0000000000127805 */ /* 0x000fe4000001ff00 */
[----:B------:R0:W2:Y:S01]  /*0880*/  @P2 LDG.E.EL.128 R12, desc[UR6][R16.64] ;  /* 0x00000006100c2981 */ /* 0x0000a2000c2e1d00 */
[--C-:B------:R-:W-:Y:S01]  /*0890*/  FADD R37, R37, -R39.reuse ;  /* 0x8000002725257221 */ /* 0x100fe20000000000 */
[--C-:B------:R-:W-:Y:S01]  /*08a0*/  FADD R38, R38, -R39.reuse ;  /* 0x8000002726267221 */ /* 0x100fe20000000000 */
[--C-:B------:R-:W-:Y:S01]  /*08b0*/  FADD R36, R36, -R39.reuse ;  /* 0x8000002724247221 */ /* 0x100fe20000000000 */
[--C-:B------:R-:W-:Y:S01]  /*08c0*/  FADD R35, R35, -R39.reuse ;  /* 0x8000002723237221 */ /* 0x100fe20000000000 */
[--C-:B------:R-:W-:Y:S01]  /*08d0*/  FADD R34, R34, -R39.reuse ;  /* 0x8000002722227221 */ /* 0x100fe20000000000 */
[--C-:B------:R-:W-:Y:S01]  /*08e0*/  FADD R33, R33, -R39.reuse ;  /* 0x8000002721217221 */ /* 0x100fe20000000000 */
[--C-:B------:R-:W-:Y:S01]  /*08f0*/  FADD R27, R27, -R39.reuse ;  /* 0x800000271b1b7221 */ /* 0x100fe20000000000 */
[----:B0-----:R-:W-:Y:S01]  /*0900*/  CS2R R16, SRZ ;  /* 0x0000000000107805 */ /* 0x001fe2000001ff00 */
[--C-:B------:R-:W-:Y:S01]  /*0910*/  FADD R26, R26, -R39.reuse ;  /* 0x800000271a1a7221 */ /* 0x100fe20000000000 */
[--C-:B------:R-:W-:Y:S01]  /*0920*/  FADD R29, R29, -R39.reuse ;  /* 0x800000271d1d7221 */ /* 0x100fe20000000000 */
[--C-:B------:R-:W-:Y:S01]  /*0930*/  FADD R28, R28, -R39.reuse ;  /* 0x800000271c1c7221 */ /* 0x100fe20000000000 */
[--C-:B------:R-:W-:Y:S01]  /*0940*/  FADD R40, R40, -R39.reuse ;  /* 0x8000002728287221 */ /* 0x100fe20000000000 */
[----:B------:R-:W-:Y:S01]  /*0950*/  FADD R41, R41, -R39 ;  /* 0x8000002729297221 */ /* 0x000fe20000000000 */
[----:B------:R0:W3:Y:S01]  /*0960*/  @P1 LDG.E.EL.128 R16, desc[UR6][R44.64] ;  /* 0x000000062c101981 */ /* 0x0000e2000c2e1d00 */
[-C--:B------:R-:W-:Y:S01]  /*0970*/  FMUL R29, R29, R22.reuse ;  /* 0x000000161d1d7220 */ /* 0x080fe20000400000 */
        /* <DEDUP_REMOVED lines=14> */
[----:B------:R-:W-:Y:S01]  /*0a60*/  FMUL R41, R41, R22 ;  /* 0x0000001629297220 */ /* 0x000fe20000400000 */
[----:B0-----:R-:W-:Y:S01]  /*0a70*/  IMAD.WIDE R44, R6, 0x4, R20 ;  /* 0x00000004062c7825 */ /* 0x001fe200078e0214 */
[----:B------:R-:W-:-:S02]  /*0a80*/  CS2R R20, SRZ ;  /* 0x0000000000147805 */ /* 0x000fc4000001ff00 */
[----:B------:R-:W-:-:S06]  /*0a90*/  CS2R R22, SRZ ;  /* 0x0000000000167805 */ /* 0x000fcc000001ff00 */
[----:B------:R0:W5:Y:S01]  /*0aa0*/  @P0 LDG.E.EL.128 R20, desc[UR6][R44.64] ;  /* 0x000000062c140981 */ /* 0x000162000c2e1d00 */
[----:B------:R-:W-:Y:S01]  /*0ab0*/  BAR.SYNC.DEFER_BLOCKING 0x0 ;  /* 0x0000000000007b1d */ /* 0x000fe20000010000 */
[-CC-:B------:R-:W-:Y:S01]  /*0ac0*/  FFMA R39, R28, R31.reuse, R32.reuse ;  /* 0x0000001f1c277223 */ /* 0x180fe20000000020 */
[-CC-:B------:R-:W-:Y:S01]  /*0ad0*/  FFMA R29, R29, R31.reuse, R32.reuse ;  /* 0x0000001f1d1d7223 */ /* 0x180fe20000000020 */
[-CC-:B------:R-:W-:Y:S01]  /*0ae0*/  FFMA R43, R26, R31.reuse, R32.reuse ;  /* 0x0000001f1a2b7223 */ /* 0x180fe20000000020 */
[-CC-:B------:R-:W-:Y:S02]  /*0af0*/  FFMA R27, R27, R31.reuse, R32.reuse ;  /* 0x0000001f1b1b7223 */ /* 0x180fe40000000020 */
[----:B------:R-:W-:Y:S04]  /*0b00*/  STS [R24], R39 ;  /* 0x0000002718007388 */ /* 0x000fe80000000800 */
[----:B------:R-:W-:Y:S04]  /*0b10*/  STS [R24+0x404], R29 ;  /* 0x0004041d18007388 */ /* 0x000fe80000000800 */
[----:B------:R-:W-:Y:S04]  /*0b20*/  STS [R24+0x808], R43 ;  /* 0x0008082b18007388 */ /* 0x000fe80000000800 */
[----:B------:R-:W-:Y:S01]  /*0b30*/  STS [R24+0xc0c], R27 ;  /* 0x000c0c1b18007388 */ /* 0x000fe20000000800 */
[----:B------:R-:W-:Y:S01]  /*0b40*/  BAR.SYNC.DEFER_BLOCKING 0x0 ;  /* 0x0000000000007b1d */ /* 0x000fe20000010000 */
[-CC-:B------:R-:W-:Y:S01]  /*0b50*/  FFMA R33, R33, R31.reuse, R32.reuse ;  /* 0x0000001f21217223 */ /* 0x180fe20000000020 */
[-CC-:B------:R-:W-:Y:S01]  /*0b60*/  FFMA R34, R34, R31.reuse, R32.reuse ;  /* 0x0000001f22227223 */ /* 0x180fe20000000020 */
[-CC-:B------:R-:W-:Y:S01]  /*0b70*/  FFMA R35, R35, R31.reuse, R32.reuse ;  /* 0x0000001f23237223 */ /* 0x180fe20000000020 */
[-CC-:B------:R-:W-:Y:S01]  /*0b80*/  FFMA R36, R36, R31.reuse, R32.reuse ;  /* 0x0000001f24247223 */ /* 0x180fe20000000020 */
[-CC-:B------:R-:W-:Y:S01]  /*0b90*/  FFMA R38, R38, R31.reuse, R32.reuse ;  /* 0x0000001f26267223 */ /* 0x180fe20000000020 */
[-CC-:B------:R-:W-:Y:S01]  /*0ba0*/  FFMA R37, R37, R31.reuse, R32.reuse ;  /* 0x0000001f25257223 */ /* 0x180fe20000000020 */
[-CC-:B0-----:R-:W-:Y:S01]  /*0bb0*/  FFMA R45, R30, R31.reuse, R32.reuse ;  /* 0x0000001f1e2d7223 */ /* 0x181fe20000000020 */
[-CC-:B------:R-:W-:Y:S01]  /*0bc0*/  FFMA R7, R7, R31.reuse, R32.reuse ;  /* 0x0000001f07077223 */ /* 0x180fe20000000020 */
[-CC-:B------:R-:W-:Y:S01]  /*0bd0*/  FFMA R25, R25, R31.reuse, R32.reuse ;  /* 0x0000001f19197223 */ /* 0x180fe20000000020 */
[-CC-:B------:R-:W-:Y:S01]  /*0be0*/  FFMA R42, R42, R31.reuse, R32.reuse ;  /* 0x0000001f2a2a7223 */ /* 0x180fe20000000020 */
[-CC-:B------:R-:W-:Y:S01]  /*0bf0*/  FFMA R40, R40, R31.reuse, R32.reuse ;  /* 0x0000001f28287223 */ /* 0x180fe20000000020 */
[----:B------:R-:W-:Y:S01]  /*0c00*/  FFMA R41, R41, R31, R32 ;  /* 0x0000001f29297223 */ /* 0x000fe20000000020 */
[----:B------:R-:W-:Y:S04]  /*0c10*/  LDS R26, [R3+0xc] ;  /* 0x00000c00031a7984 */ /* 0x000fe80000000800 */
[----:B------:R-:W-:Y:S04]  /*0c20*/  LDS R30, [R3+0x8] ;  /* 0x00000800031e7984 */ /* 0x000fe80000000800 */
[----:B------:R-:W-:Y:S04]  /*0c30*/  LDS R28, [R3+0x4] ;  /* 0x00000400031c7984 */ /* 0x000fe80000000800 */
[----:B------:R-:W4:Y:S01]  /*0c40*/  LDS R31, [R3] ;  /* 0x00000000031f7984 */ /* 0x000f220000000800 */
[----:B------:R-:W-:Y:S06]  /*0c50*/  BAR.SYNC.DEFER_BLOCKING 0x0 ;  /* 0x0000000000007b1d */ /* 0x000fec0000010000 */
[----:B------:R-:W-:Y:S04]  /*0c60*/  STS [R24], R33 ;  /* 0x0000002118007388 */ /* 0x000fe80000000800 */
[----:B------:R-:W-:Y:S04]  /*0c70*/  STS [R24+0x404], R34 ;  /* 0x0004042218007388 */ /* 0x000fe80000000800 */
[----:B------:R-:W-:Y:S04]  /*0c80*/  STS [R24+0x808], R35 ;  /* 0x0008082318007388 */ /* 0x000fe80000000800 */
[----:B------:R-:W-:Y:S01]  /*0c90*/  STS [R24+0xc0c], R36 ;  /* 0x000c0c2418007388 */ /* 0x000fe20000000800 */
[----:B------:R-:W-:Y:S06]  /*0ca0*/  BAR.SYNC.DEFER_BLOCKING 0x0 ;  /* 0x0000000000007b1d */ /* 0x000fec0000010000 */
[----:B------:R-:W-:Y:S04]  /*0cb0*/  LDS R44, [R3+0xc] ;  /* 0x00000c00032c7984 */ /* 0x000fe80000000800 */
[----:B------:R-:W-:Y:S04]  /*0cc0*/  LDS R29, [R3+0x8] ;  /* 0x00000800031d7984 */ /* 0x000fe80000000800 */
[----:B------:R-:W-:Y:S04]  /*0cd0*/  LDS R32, [R3+0x4] ;  /* 0x0000040003207984 */ /* 0x000fe80000000800 */
[----:B------:R-:W2:Y:S01]  /*0ce0*/  LDS R27, [R3] ;  /* 0x00000000031b7984 */ /* 0x000ea20000000800 */
[----:B------:R-:W-:Y:S06]  /*0cf0*/  BAR.SYNC.DEFER_BLOCKING 0x0 ;  /* 0x0000000000007b1d */ /* 0x000fec0000010000 */
[----:B------:R-:W-:Y:S04]  /*0d00*/  STS [R24], R38 ;  /* 0x0000002618007388 */ /* 0x000fe80000000800 */
[----:B------:R0:W-:Y:S04]  /*0d10*/  STS [R24+0x404], R37 ;  /* 0x0004042518007388 */ /* 0x0001e80000000800 */
[----:B------:R-:W-:Y:S04]  /*0d20*/  STS [R24+0x808], R45 ;  /* 0x0008082d18007388 */ /* 0x000fe80000000800 */
[----:B------:R-:W-:Y:S01]  /*0d30*/  STS [R24+0xc0c], R7 ;  /* 0x000c0c0718007388 */ /* 0x000fe20000000800 */
[----:B------:R-:W-:Y:S06]  /*0d40*/  BAR.SYNC.DEFER_BLOCKING 0x0 ;  /* 0x0000000000007b1d */ /* 0x000fec0000010000 */
[----:B------:R-:W0:Y:S01]  /*0d50*/  S2R R6, SR_TID.X ;  /* 0x0000000000067919 */ /* 0x000e220000002100 */
[----:B------:R-:W-:Y:S04]  /*0d60*/  LDS R36, [R3+0xc] ;  /* 0x00000c0003247984 */ /* 0x000fe80000000800 */
[----:B------:R-:W-:Y:S04]  /*0d70*/  LDS R35, [R3+0x8] ;  /* 0x0000080003237984 */ /* 0x000fe80000000800 */
[----:B------:R-:W-:Y:S04]  /*0d80*/  LDS R34, [R3+0x4] ;  /* 0x0000040003227984 */ /* 0x000fe80000000800 */
[----:B------:R-:W3:Y:S01]  /*0d90*/  LDS R33, [R3] ;  /* 0x0000000003217984 */ /* 0x000ee20000000800 */
[----:B------:R-:W-:Y:S01]  /*0da0*/  BAR.SYNC.DEFER_BLOCKING 0x0 ;  /* 0x0000000000007b1d */ /* 0x000fe20000010000 */
[----:B0-----:R-:W-:Y:S01]  /*0db0*/  IMAD.SHL.U32 R37, R6, 0x40, RZ ;  /* 0x0000004006257824 */ /* 0x001fe200078e00ff */
[----:B------:R-:W-:-:S04]  /*0dc0*/  SHF.R.U32.HI R39, RZ, 0x6, R6 ;  /* 0x00000006ff277819 */ /* 0x000fc80000011606 */
[----:B------:R-:W-:Y:S04]  /*0dd0*/  STS [R24], R25 ;  /* 0x0000001918007388 */ /* 0x000fe80000000800 */
[----:B------:R0:W-:Y:S04]  /*0de0*/  STS [R24+0x404], R42 ;  /* 0x0004042a18007388 */ /* 0x0001e80000000800 */
[----:B------:R-:W-:Y:S04]  /*0df0*/  STS [R24+0x808], R40 ;  /* 0x0008082818007388 */ /* 0x000fe80000000800 */
[----:B------:R-:W-:Y:S01]  /*0e00*/  STS [R24+0xc0c], R41 ;  /* 0x000c0c2918007388 */ /* 0x000fe20000000800 */
[----:B------:R-:W-:Y:S01]  /*0e10*/  BAR.SYNC.DEFER_BLOCKING 0x0 ;  /* 0x0000000000007b1d */ /* 0x000fe20000010000 */
[----:B------:R-:W-:-:S02]  /*0e20*/  LOP3.LUT R38, R37, 0xfc0, RZ, 0xc0, !PT ;  /* 0x00000fc025267812 */ /* 0x000fc400078ec0ff */
[----:B------:R-:W-:-:S03]  /*0e30*/  SGXT.U32 R39, R39, 0x2 ;  /* 0x000000022727781a */ /* 0x000fc60000000000 */
[C---:B0-----:R-:W-:Y:S01]  /*0e40*/  VIADD R42, R38.reuse, UR4 ;  /* 0x00000004262a7c36 */ /* 0x041fe20008000000 */
[----:B------:R-:W-:Y:S01]  /*0e50*/  LOP3.LUT R39, R38, R39, RZ, 0xfc, !PT ;  /* 0x0000002726277212 */ /* 0x000fe200078efcff */
[----:B------:R-:W5:Y:S04]  /*0e60*/  LDS R25, [R3] ;  /* 0x0000000003197984 */ /* 0x000f680000000800 */
[----:B------:R-:W0:Y:S04]  /*0e70*/  LDS R37, [R3+0x8] ;  /* 0x0000080003257984 */ /* 0x000e280000000800 */
[----:B------:R-:W1:Y:S04]  /*0e80*/  LDS R7, [R3+0x4] ;  /* 0x0000040003077984 */ /* 0x000e680000000800 */
[----:B------:R-:W0:Y:S01]  /*0e90*/  LDS R38, [R3+0xc] ;  /* 0x00000c0003267984 */ /* 0x000e220000000800 */
[C---:B----4-:R-:W-:Y:S01]  /*0ea0*/  FSETP.GEU.AND P6, PT, R31.reuse, -R8, PT ;  /* 0x800000081f00720b */ /* 0x050fe20003fce000 */
[----:B------:R-:W-:-:S05]  /*0eb0*/  FADD R8, R31, R8 ;  /* 0x000000081f087221 */ /* 0x000fca0000000000 */
[----:B------:R-:W-:Y:S02]  /*0ec0*/  FSEL R8, R8, RZ, P6 ;  /* 0x000000ff08087208 */ /* 0x000fe40003000000 */
[C---:B--2---:R-:W-:Y:S01]  /*0ed0*/  FSETP.GEU.AND P6, PT, R27.reuse, -R12, PT ;  /* 0x8000000c1b00720b */ /* 0x044fe20003fce000 */
[----:B------:R-:W-:-:S05]  /*0ee0*/  FADD R12, R27, R12 ;  /* 0x0000000c1b0c7221 */ /* 0x000fca0000000000 */
[----:B------:R-:W-:Y:S02]  /*0ef0*/  FSEL R12, R12, RZ, P6 ;  /* 0x000000ff0c0c7208 */ /* 0x000fe40003000000 */
[C---:B---3--:R-:W-:Y:S01]  /*0f00*/  FSETP.GEU.AND P6, PT, R33.reuse, -R16, PT ;  /* 0x800000102100720b */ /* 0x048fe20003fce000 */
[----:B------:R-:W-:Y:S01]  /*0f10*/  FADD R16, R33, R16 ;  /* 0x0000001021107221 */ /* 0x000fe20000000000 */
[C---:B------:R-:W-:Y:S01]  /*0f20*/  FSETP.GEU.AND P5, PT, R26.reuse, -R11, PT ;  /* 0x8000000b1a00720b */ /* 0x040fe20003fae000 */
        /* <DEDUP_REMOVED lines=11> */
[----:B------:R-:W-:-:S02]  /*0fe0*/  FSEL R16, R16, RZ, P6 ;  /* 0x000000ff10107208 */ /* 0x000fc40003000000 */
[C---:B-----5:R-:W-:Y:S01]  /*0ff0*/  FSETP.GEU.AND P6, PT, R25.reuse, -R20, PT ;  /* 0x800000141900720b */ /* 0x060fe20003fce000 */
[----:B------:R-:W-:Y:S01]  /*1000*/  FADD R20, R25, R20 ;  /* 0x0000001419147221 */ /* 0x000fe20000000000 */
[----:B------:R-:W-:Y:S02]  /*1010*/  LOP3.LUT R2, R2, 0xc, R5, 0xf8, !PT ;  /* 0x0000000c02027812 */ /* 0x000fe400078ef805 */
[----:B------:R-:W-:Y:S02]  /*1020*/  FSEL R24, R9, RZ, P3 ;  /* 0x000000ff09187208 */ /* 0x000fe40001800000 */
[----:B------:R-:W-:Y:S02]  /*1030*/  FSEL R10, R10, RZ, P4 ;  /* 0x000000ff0a0a7208 */ /* 0x000fe40002000000 */
[----:B------:R-:W-:Y:S02]  /*1040*/  FSEL R26, R11, RZ, P5 ;  /* 0x000000ff0b1a7208 */ /* 0x000fe40002800000 */
[----:B------:R-:W-:-:S02]  /*1050*/  FSEL R28, R13, RZ, P0 ;  /* 0x000000ff0d1c7208 */ /* 0x000fc40000000000 */
[----:B------:R-:W-:Y:S02]  /*1060*/  FSEL R14, R14, RZ, P1 ;  /* 0x000000ff0e0e7208 */ /* 0x000fe40000800000 */
[----:B------:R-:W-:Y:S02]  /*1070*/  FSEL R30, R15, RZ, P2 ;  /* 0x000000ff0f1e7208 */ /* 0x000fe40001000000 */
[----:B------:R-:W-:Y:S01]  /*1080*/  LEA R5, R39, R42, 0x2 ;  /* 0x0000002a27057211 */ /* 0x000fe200078e10ff */
[----:B------:R-:W-:Y:S01]  /*1090*/  BAR.SYNC.DEFER_BLOCKING 0x0 ;  /* 0x0000000000007b1d */ /* 0x000fe20000010000 */
[C---:B------:R-:W-:Y:S01]  /*10a0*/  FSETP.GEU.AND P3, PT, R36.reuse, -R19, PT ;  /* 0x800000132400720b */ /* 0x040fe20003f6e000 */
[----:B------:R-:W-:Y:S01]  /*10b0*/  FADD R19, R36, R19 ;  /* 0x0000001324137221 */ /* 0x000fe20000000000 */
[C---:B------:R-:W-:Y:S01]  /*10c0*/  FSETP.GEU.AND P4, PT, R35.reuse, -R18, PT ;  /* 0x800000122300720b */ /* 0x040fe20003f8e000 */
[----:B------:R-:W-:Y:S01]  /*10d0*/  FADD R18, R35, R18 ;  /* 0x0000001223127221 */ /* 0x000fe20000000000 */
[C---:B------:R-:W-:Y:S01]  /*10e0*/  FSETP.GEU.AND P5, PT, R34.reuse, -R17, PT ;  /* 0x800000112200720b */ /* 0x040fe20003fae000 */
[----:B------:R-:W-:Y:S01]  /*10f0*/  FADD R17, R34, R17 ;  /* 0x0000001122117221 */ /* 0x000fe20000000000 */
[C---:B0-----:R-:W-:Y:S01]  /*1100*/  FSETP.GEU.AND P0, PT, R37.reuse, -R22, PT ;  /* 0x800000162500720b */ /* 0x041fe20003f0e000 */
[----:B------:R-:W-:Y:S01]  /*1110*/  FADD R22, R37, R22 ;  /* 0x0000001625167221 */ /* 0x000fe20000000000 */
[C---:B-1----:R-:W-:Y:S01]  /*1120*/  FSETP.GEU.AND P1, PT, R7.reuse, -R21, PT ;  /* 0x800000150700720b */ /* 0x042fe20003f2e000 */
[----:B------:R-:W-:Y:S01]  /*1130*/  FADD R7, R7, R21 ;  /* 0x0000001507077221 */ /* 0x000fe20000000000 */
[C---:B------:R-:W-:Y:S01]  /*1140*/  FSETP.GEU.AND P2, PT, R38.reuse, -R23, PT ;  /* 0x800000172600720b */ /* 0x040fe20003f4e000 */
[----:B------:R-:W-:Y:S01]  /*1150*/  FADD R23, R38, R23 ;  /* 0x0000001726177221 */ /* 0x000fe20000000000 */
[----:B------:R-:W-:-:S02]  /*1160*/  FSEL R20, R20, RZ, P6 ;  /* 0x000000ff14147208 */ /* 0x000fc40003000000 */
[----:B------:R-:W-:Y:S02]  /*1170*/  FSEL R32, R17, RZ, P5 ;  /* 0x000000ff11207208 */ /* 0x000fe40002800000 */
[----:B------:R-:W-:Y:S02]  /*1180*/  FSEL R18, R18, RZ, P4 ;  /* 0x000000ff12127208 */ /* 0x000fe40002000000 */
[----:B------:R-:W-:Y:S01]  /*1190*/  FSEL R22, R22, RZ, P0 ;  /* 0x000000ff16167208 */ /* 0x000fe20000000000 */
[----:B------:R-:W-:Y:S01]  /*11a0*/  IMAD.SHL.U32 R3, R6, 0x4, RZ ;  /* 0x0000000406037824 */ /* 0x000fe200078e00ff */
[----:B------:R0:W-:Y:S04]  /*11b0*/  STS [R5], R8 ;  /* 0x0000000805007388 */ /* 0x0001e80000000800 */
[----:B------:R1:W-:Y:S04]  /*11c0*/  STS [R5+0xa0], R10 ;  /* 0x0000a00a05007388 */ /* 0x0003e80000000800 */
[----:B------:R2:W-:Y:S01]  /*11d0*/  STS [R5+0x30], R20 ;  /* 0x0000301405007388 */ /* 0x0005e20000000800 */
[----:B0-----:R-:W-:-:S02]  /*11e0*/  FSEL R8, R19, RZ, P3 ;  /* 0x000000ff13087208 */ /* 0x001fc40001800000 */
[----:B-1----:R-:W-:Y:S02]  /*11f0*/  FSEL R10, R7, RZ, P1 ;  /* 0x000000ff070a7208 */ /* 0x002fe40000800000 */
[----:B--2---:R-:W-:Y:S01]  /*1200*/  FSEL R20, R23, RZ, P2 ;  /* 0x000000ff17147208 */ /* 0x004fe20001000000 */
[----:B------:R-:W-:Y:S01]  /*1210*/  STS [R5+0x50], R24 ;  /* 0x0000501805007388 */ /* 0x000fe20000000800 */
[----:B------:R-:W-:-:S03]  /*1220*/  LOP3.LUT R3, R3, 0x3fc, RZ, 0xc0, !PT ;  /* 0x000003fc03037812 */ /* 0x000fc600078ec0ff */
[----:B------:R-:W-:Y:S04]  /*1230*/  STS [R5+0xf0], R26 ;  /* 0x0000f01a05007388 */ /* 0x000fe80000000800 */
[----:B------:R0:W-:Y:S04]  /*1240*/  STS [R5+0x10], R12 ;  /* 0x0000100c05007388 */ /* 0x0001e80000000800 */
[----:B------:R-:W-:Y:S04]  /*1250*/  STS [R5+0x60], R28 ;  /* 0x0000601c05007388 */ /* 0x000fe80000000800 */
[----:B------:R-:W-:Y:S04]  /*1260*/  STS [R5+0xb0], R14 ;  /* 0x0000b00e05007388 */ /* 0x000fe80000000800 */
[----:B------:R-:W-:Y:S04]  /*1270*/  STS [R5+0x100], R30 ;  /* 0x0001001e05007388 */ /* 0x000fe80000000800 */
[----:B------:R-:W-:Y:S04]  /*1280*/  STS [R5+0x20], R16 ;  /* 0x0000201005007388 */ /* 0x000fe80000000800 */
[----:B------:R-:W-:Y:S04]  /*1290*/  STS [R5+0x70], R32 ;  /* 0x0000702005007388 */ /* 0x000fe80000000800 */
[----:B------:R-:W-:Y:S04]  /*12a0*/  STS [R5+0xc0], R18 ;  /* 0x0000c01205007388 */ /* 0x000fe80000000800 */
[----:B------:R1:W-:Y:S04]  /*12b0*/  STS [R5+0x110], R8 ;  /* 0x0001100805007388 */ /* 0x0003e80000000800 */
[----:B------:R-:W-:Y:S04]  /*12c0*/  STS [R5+0x80], R10 ;  /* 0x0000800a05007388 */ /* 0x000fe80000000800 */
[----:B------:R-:W-:Y:S04]  /*12d0*/  STS [R5+0xd0], R22 ;  /* 0x0000d01605007388 */ /* 0x000fe80000000800 */
[----:B------:R2:W-:Y:S01]  /*12e0*/  STS [R5+0x120], R20 ;  /* 0x0001201405007388 */ /* 0x0005e20000000800 */
[----:B------:R-:W-:-:S02]  /*12f0*/  LOP3.LUT R7, R3, 0x400, RZ, 0xfc, !PT ;  /* 0x0000040003077812 */ /* 0x000fc400078efcff */
[----:B------:R-:W-:Y:S02]  /*1300*/  LOP3.LUT R9, R3, 0x800, RZ, 0xfc, !PT ;  /* 0x0000080003097812 */ /* 0x000fe400078efcff */
[----:B------:R-:W-:Y:S02]  /*1310*/  LOP3.LUT R6, R6, 0xfc, RZ, 0xc0, !PT ;  /* 0x000000fc06067812 */ /* 0x000fe400078ec0ff */
[----:B------:R-:W-:Y:S02]  /*1320*/  LOP3.LUT R7, R7, 0x7f0, RZ, 0xc0, !PT ;  /* 0x000007f007077812 */ /* 0x000fe400078ec0ff */
[----:B------:R-:W-:Y:S02]  /*1330*/  LOP3.LUT R9, R9, 0xbf0, RZ, 0xc0, !PT ;  /* 0x00000bf009097812 */ /* 0x000fe400078ec0ff */
[----:B------:R-:W-:Y:S01]  /*1340*/  LEA R6, R6, UR4, 0x2 ;  /* 0x0000000406067c11 */ /* 0x000fe2000f8e10ff */
[----:B0-----:R-:W-:Y:S02]  /*1350*/  VIADD R12, R7, UR4 ;  /* 0x00000004070c7c36 */ /* 0x001fe40008000000 */
[----:B-1----:R-:W-:Y:S01]  /*1360*/  VIADD R8, R9, UR4 ;  /* 0x0000000409087c36 */ /* 0x002fe20008000000 */
[C---:B------:R-:W-:Y:S01]  /*1370*/  LEA R16, R3.reuse, R6, 0x2 ;  /* 0x0000000603107211 */ /* 0x040fe200078e10ff */
[----:B------:R-:W-:Y:S01]  /*1380*/  BAR.SYNC.DEFER_BLOCKING 0x0 ;  /* 0x0000000000007b1d */ /* 0x000fe20000010000 */
[----:B------:R-:W-:-:S02]  /*1390*/  IMAD R12, R3, 0x4, R12 ;  /* 0x00000004030c7824 */ /* 0x000fc400078e020c */
[----:B------:R-:W-:Y:S01]  /*13a0*/  IMAD R8, R3, 0x4, R8 ;  /* 0x0000000403087824 */ /* 0x000fe200078e0208 */
[----:B------:R-:W-:Y:S02]  /*13b0*/  SHF.R.S32.HI R7, RZ, 0x1f, R2 ;  /* 0x0000001fff077819 */ /* 0x000fe40000011402 */
[----:B------:R-:W-:Y:S02]  /*13c0*/  SHF.R.U32.HI R21, RZ, 0x2, R0 ;  /* 0x00000002ff157819 */ /* 0x000fe40000011600 */
[----:B------:R-:W-:Y:S02]  /*13d0*/  LEA.HI R23, R7, R2, RZ, 0x6 ;  /* 0x0000000207177211 */ /* 0x000fe400078f30ff */
[----:B------:R-:W0:Y:S01]  /*13e0*/  LDC.64 R6, c[0x0][0x240] ;  /* 0x00009000ff067b82 */ /* 0x000e220000000a00 */
[----:B------:R-:W1:Y:S04]  /*13f0*/  LDS.128 R16, [R16] ;  /* 0x0000000010107984 */ /* 0x000e680000000c00 */
[----:B------:R-:W3:Y:S04]  /*1400*/  LDS.128 R12, [R12+0x1000] ;  /* 0x001000000c0c7984 */ /* 0x000ee80000000c00 */
[----:B------:R-:W4:Y:S01]  /*1410*/  LDS.128 R8, [R8+0x2000] ;  /* 0x0020000008087984 */ /* 0x000f220000000c00 */
[----:B------:R-:W-:Y:S01]  /*1420*/  IMAD.SHL.U32 R0, R23, 0x200, RZ ;  /* 0x0000020017007824 */ /* 0x000fe200078e00ff */
[----:B------:R-:W-:-:S02]  /*1430*/  SGXT.U32 R21, R21, 0x6 ;  /* 0x000000061515781a */ /* 0x000fc40000000000 */
[----:B------:R-:W-:Y:S02]  /*1440*/  LOP3.LUT R25, R23, 0xffffffc0, RZ, 0xc0, !PT ;  /* 0xffffffc017197812 */ /* 0x000fe400078ec0ff */
[----:B--2---:R-:W-:Y:S02]  /*1450*/  LOP3.LUT R5, R0, 0xffff8000, RZ, 0xc0, !PT ;  /* 0xffff800000057812 */ /* 0x004fe400078ec0ff */
[----:B------:R-:W-:Y:S02]  /*1460*/  PRMT R21, R21, 0x6540, R4 ;  /* 0x0000654015157816 */ /* 0x000fe40000000004 */
[----:B------:R-:W-:Y:S02]  /*1470*/  LOP3.LUT R0, R3, 0xc00, RZ, 0xfc, !PT ;  /* 0x00000c0003007812 */ /* 0x000fe400078efcff */
[----:B------:R-:W-:Y:S02]  /*1480*/  ISETP.GE.AND P0, PT, R2, 0x100, PT ;  /* 0x000001000200780c */ /* 0x000fe40003f06270 */
[----:B------:R-:W-:-:S02]  /*1490*/  IADD3 R25, R5, R2, -R25 ;  /* 0x0000000205197210 */ /* 0x000fc40007ffe819 */
[C---:B------:R-:W-:Y:S02]  /*14a0*/  LOP3.LUT R4, R21.reuse, 0x40, RZ, 0xfc, !PT ;  /* 0x0000004015047812 */ /* 0x040fe400078efcff */
[C---:B------:R-:W-:Y:S02]  /*14b0*/  LOP3.LUT R2, R21.reuse, 0x80, RZ, 0xfc, !PT ;  /* 0x0000008015027812 */ /* 0x040fe400078efcff */
[----:B------:R-:W-:Y:S02]  /*14c0*/  LOP3.LUT R20, R0, 0xff0, RZ, 0xc0, !PT ;  /* 0x00000ff000147812 */ /* 0x000fe400078ec0ff */
[C---:B------:R-:W-:Y:S02]  /*14d0*/  LOP3.LUT R0, R21.reuse, 0xc0, RZ, 0xfc, !PT ;  /* 0x000000c015007812 */ /* 0x040fe400078efcff */
[----:B------:R-:W-:Y:S02]  /*14e0*/  ISETP.LT.AND P3, PT, R21, 0x200, !P0 ;  /* 0x000002001500780c */ /* 0x000fe40004761270 */
[----:B------:R-:W-:-:S02]  /*14f0*/  ISETP.LT.AND P2, PT, R4, 0x200, !P0 ;  /* 0x000002000400780c */ /* 0x000fc40004741270 */
[----:B------:R-:W-:Y:S02]  /*1500*/  ISETP.LT.AND P1, PT, R2, 0x200, !P0 ;  /* 0x000002000200780c */ /* 0x000fe40004721270 */
[----:B------:R-:W-:Y:S02]  /*1510*/  LEA R5, R21, R25, 0x6 ;  /* 0x0000001915057211 */ /* 0x000fe400078e30ff */
[----:B------:R-:W-:Y:S01]  /*1520*/  ISETP.LT.AND P0, PT, R0, 0x200, !P0 ;  /* 0x000002000000780c */ /* 0x000fe20004701270 */
[--C-:B------:R-:W-:Y:S02]  /*1530*/  IMAD R21, R4, 0x40, R25.reuse ;  /* 0x0000004004157824 */ /* 0x100fe400078e0219 */
[----:B------:R-:W-:Y:S02]  /*1540*/  IMAD R23, R2, 0x40, R25 ;  /* 0x0000004002177824 */ /* 0x000fe400078e0219 */
[----:B------:R-:W-:Y:S02]  /*1550*/  VIADD R2, R20, UR4 ;  /* 0x0000000414027c36 */ /* 0x000fe40008000000 */
[----:B0-----:R-:W-:-:S04]  /*1560*/  IMAD.WIDE R4, R5, 0x4, R6 ;  /* 0x0000000405047825 */ /* 0x001fc800078e0206 */
[--C-:B------:R-:W-:Y:S01]  /*1570*/  IMAD.WIDE R20, R21, 0x4, R6.reuse ;  /* 0x0000000415147825 */ /* 0x100fe200078e0206 */
[----:B-1----:R0:W-:Y:S03]  /*1580*/  @P3 STG.E.128 desc[UR6][R4.64], R16 ;  /* 0x0000001004003986 */ /* 0x0021e6000c101d06 */
[----:B------:R-:W-:Y:S01]  /*1590*/  IMAD.WIDE R22, R23, 0x4, R6 ;  /* 0x0000000417167825 */ /* 0x000fe200078e0206 */
[----:B---3--:R0:W-:Y:S01]  /*15a0*/  @P2 STG.E.128 desc[UR6][R20.64], R12 ;  /* 0x0000000c14002986 */ /* 0x0081e2000c101d06 */
[----:B------:R-:W-:-:S03]  /*15b0*/  LEA R2, R3, R2, 0x2 ;  /* 0x0000000203027211 */ /* 0x000fc600078e10ff */
[----:B----4-:R0:W-:Y:S02]  /*15c0*/  @P1 STG.E.128 desc[UR6][R22.64], R8 ;  /* 0x0000000816001986 */ /* 0x0101e4000c101d06 */
[----:B0-----:R-:W-:Y:S05]  /*15d0*/  @!P0 EXIT ;  /* 0x000000000000894d */ /* 0x001fea0003800000 */
[----:B0-----:R-:W0:Y:S01]  /*15e0*/  LDS.128 R8, [R2+0x3000] ;  /* 0x0030000002087984 */ /* 0x001e220000000c00 */
[----:B------:R-:W-:-:S04]  /*15f0*/  IMAD R25, R0, 0x40, R25 ;  /* 0x0000004000197824 */ /* 0x000fc800078e0219 */
[----:B------:R-:W-:-:S05]  /*1600*/  IMAD.WIDE R6, R25, 0x4, R6 ;  /* 0x0000000419067825 */ /* 0x000fca00078e0206 */
[----:B0-----:R-:W-:Y:S01]  /*1610*/  STG.E.128 desc[UR6][R6.64], R8 ;  /* 0x0000000806007986 */ /* 0x001fe2000c101d06 */
[----:B------:R-:W-:Y:S05]  /*1620*/  EXIT ;  /* 0x000000000000794d */ /* 0x000fea0003800000 */
.L_x_0:
[----:B------:R-:W-:-:S00]  /*1630*/  BRA `(.L_x_0) ;  /* 0xfffffffc00fc7947 */ /* 0x000fc0000383ffff */
[----:B------:R-:W-:-:S00]  /*1640*/  NOP ;  /* 0x0000000000007918 */ /* 0x000fc00000000000 */
        /* <DEDUP_REMOVED lines=11> */
.L_x_1:


//--------------------- .nv.global.init           --------------------------
	.section	.nv.global.init,"aw",@progbits
.nv.global.init:
	.type		_$_str,@object
	.size		_$_str,(_$_str_$_2 - _$_str)
_$_str:
        /*0000*/ 	.byte	0x5f, 0x5f, 0x43, 0x55, 0x44, 0x41, 0x5f, 0x46, 0x54, 0x5a, 0x00
	.type		_$_str_$_2,@object
	.size		_$_str_$_2,(.L_1 - _$_str_$_2)
_$_str_$_2:
        /*000b*/ 	.byte	0x5f, 0x5f, 0x43, 0x55, 0x44, 0x41, 0x5f, 0x50, 0x52, 0x45, 0x43, 0x5f, 0x53, 0x51, 0x52, 0x54
        /*001b*/ 	.byte	0x00
.L_1:


//--------------------- .nv.shared.triton_poi_fused__native_batch_norm_legit_no_training_add_relu_19 --------------------------
	.section	.nv.shared.triton_poi_fused__native_batch_norm_legit_no_training_add_relu_19,"aw",@nobits
	.sectionflags	@""
	.align	16
	.zero		1024


//--------------------- .nv.constant0.triton_poi_fused__native_batch_norm_legit_no_training_add_relu_19 --------------------------
	.section	.nv.constant0.triton_poi_fused__native_batch_norm_legit_no_training_add_relu_19,"a",@progbits
	.sectionflags	@""
	.align	4
.nv.constant0.triton_poi_fused__native_batch_norm_legit_no_training_add_relu_19:
	.zero		592
